//
// Generated by NVIDIA NVVM Compiler
//
// Compiler Build ID: CL-36424714
// Cuda compilation tools, release 13.0, V13.0.88
// Based on NVVM 20.0.0
//

.version 9.0
.target sm_100
.address_size 64

	// .globl	_Z11daxpy_mono_idPdS_

.visible .entry _Z11daxpy_mono_idPdS_(
	.param .u32 _Z11daxpy_mono_idPdS__param_0,
	.param .f64 _Z11daxpy_mono_idPdS__param_1,
	.param .u64 .ptr .align 1 _Z11daxpy_mono_idPdS__param_2,
	.param .u64 .ptr .align 1 _Z11daxpy_mono_idPdS__param_3
)
{
	.reg .pred 	%p<2>;
	.reg .b32 	%r<6>;
	.reg .b64 	%rd<8>;
	.reg .b64 	%fd<5>;

	ld.param.u32 	%r2, [_Z11daxpy_mono_idPdS__param_0];
	ld.param.f64 	%fd1, [_Z11daxpy_mono_idPdS__param_1];
	ld.param.u64 	%rd1, [_Z11daxpy_mono_idPdS__param_2];
	ld.param.u64 	%rd2, [_Z11daxpy_mono_idPdS__param_3];
	mov.u32 	%r3, %tid.x;
	mov.u32 	%r4, %ctaid.x;
	mov.u32 	%r5, %ntid.x;
	mad.lo.s32 	%r1, %r4, %r5, %r3;
	setp.ge.s32 	%p1, %r1, %r2;
	@%p1 bra 	$L__BB0_2;
	cvta.to.global.u64 	%rd3, %rd1;
	cvta.to.global.u64 	%rd4, %rd2;
	mul.wide.s32 	%rd5, %r1, 8;
	add.s64 	%rd6, %rd3, %rd5;
	ld.global.f64 	%fd2, [%rd6];
	add.s64 	%rd7, %rd4, %rd5;
	ld.global.f64 	%fd3, [%rd7];
	fma.rn.f64 	%fd4, %fd1, %fd2, %fd3;
	st.global.f64 	[%rd7], %fd4;
$L__BB0_2:
	ret;

}
	// .globl	_Z11saxpy_mono_ifPfS_
.visible .entry _Z11saxpy_mono_ifPfS_(
	.param .u32 _Z11saxpy_mono_ifPfS__param_0,
	.param .f32 _Z11saxpy_mono_ifPfS__param_1,
	.param .u64 .ptr .align 1 _Z11saxpy_mono_ifPfS__param_2,
	.param .u64 .ptr .align 1 _Z11saxpy_mono_ifPfS__param_3
)
{
	.reg .pred 	%p<2>;
	.reg .b32 	%r<6>;
	.reg .b32 	%f<5>;
	.reg .b64 	%rd<8>;

	ld.param.u32 	%r2, [_Z11saxpy_mono_ifPfS__param_0];
	ld.param.f32 	%f1, [_Z11saxpy_mono_ifPfS__param_1];
	ld.param.u64 	%rd1, [_Z11saxpy_mono_ifPfS__param_2];
	ld.param.u64 	%rd2, [_Z11saxpy_mono_ifPfS__param_3];
	mov.u32 	%r3, %tid.x;
	mov.u32 	%r4, %ctaid.x;
	mov.u32 	%r5, %ntid.x;
	mad.lo.s32 	%r1, %r4, %r5, %r3;
	setp.ge.s32 	%p1, %r1, %r2;
	@%p1 bra 	$L__BB1_2;
	cvta.to.global.u64 	%rd3, %rd1;
	cvta.to.global.u64 	%rd4, %rd2;
	mul.wide.s32 	%rd5, %r1, 4;
	add.s64 	%rd6, %rd3, %rd5;
	ld.global.f32 	%f2, [%rd6];
	add.s64 	%rd7, %rd4, %rd5;
	ld.global.f32 	%f3, [%rd7];
	fma.rn.f32 	%f4, %f1, %f2, %f3;
	st.global.f32 	[%rd7], %f4;
$L__BB1_2:
	ret;

}


// ===== COMPILED SASS (sm_100) =====

	.target	sm_100

	.elftype	@"ET_EXEC"


//--------------------- .note.nv.tkinfo           --------------------------
	.section	.note.nv.tkinfo,"",@"SHT_NOTE"
	.sectionflags	@"SHF_NOTE_NV_TKINFO"
	.tkinfo
        /*0018*/ 	.word	0x00000002
        /*0030*/ 	.string	""
        /*0030*/ 	.string	"ptxas"
        /*0030*/ 	.string	"Cuda compilation tools, release 13.0, V13.0.88"
        /*0030*/ 	.string	"Build cuda_13.0.r13.0/compiler.36424714_0"
        /*0030*/ 	.string	"-arch sm_100 -m 64 "



//--------------------- .note.nv.cuinfo           --------------------------
	.section	.note.nv.cuinfo,"",@"SHT_NOTE"
	.sectionflags	@"SHF_NOTE_NV_CUINFO"
        /*0018*/ 	.short	0x0002
        /*001a*/ 	.short	0x0064
        /*001c*/ 	.short	0x0082
	.zero		2


//--------------------- .nv.info                  --------------------------
	.section	.nv.info,"",@"SHT_CUDA_INFO"
	.align	4


	//----- nvinfo : EIATTR_REGCOUNT
	.align		4
        /*0000*/ 	.byte	0x04, 0x2f
        /*0002*/ 	.short	(.L_1 - .L_0)
	.align		4
.L_0:
        /*0004*/ 	.word	index@(_Z11daxpy_mono_idPdS_)
        /*0008*/ 	.word	0x0000000a


	//----- nvinfo : EIATTR_FRAME_SIZE
	.align		4
.L_1:
        /*000c*/ 	.byte	0x04, 0x11
        /*000e*/ 	.short	(.L_3 - .L_2)
	.align		4
.L_2:
        /*0010*/ 	.word	index@(_Z11daxpy_mono_idPdS_)
        /*0014*/ 	.word	0x00000000


	//----- nvinfo : EIATTR_REGCOUNT
	.align		4
.L_3:
        /*0018*/ 	.byte	0x04, 0x2f
        /*001a*/ 	.short	(.L_5 - .L_4)
	.align		4
.L_4:
        /*001c*/ 	.word	index@(_Z11saxpy_mono_ifPfS_)
        /*0020*/ 	.word	0x0000000a


	//----- nvinfo : EIATTR_FRAME_SIZE
	.align		4
.L_5:
        /*0024*/ 	.byte	0x04, 0x11
        /*0026*/ 	.short	(.L_7 - .L_6)
	.align		4
.L_6:
        /*0028*/ 	.word	index@(_Z11saxpy_mono_ifPfS_)
        /*002c*/ 	.word	0x00000000


	//----- nvinfo : EIATTR_MIN_STACK_SIZE
	.align		4
.L_7:
        /*0030*/ 	.byte	0x04, 0x12
        /*0032*/ 	.short	(.L_9 - .L_8)
	.align		4
.L_8:
        /*0034*/ 	.word	index@(_Z11saxpy_mono_ifPfS_)
        /*0038*/ 	.word	0x00000000


	//----- nvinfo : EIATTR_MIN_STACK_SIZE
	.align		4
.L_9:
        /*003c*/ 	.byte	0x04, 0x12
        /*003e*/ 	.short	(.L_11 - .L_10)
	.align		4
.L_10:
        /*0040*/ 	.word	index@(_Z11daxpy_mono_idPdS_)
        /*0044*/ 	.word	0x00000000
.L_11:


//--------------------- .nv.compat                --------------------------
	.section	.nv.compat,"",@"SHT_CUDA_COMPAT_INFO"
	.align	4
        /*0000*/ 	.byte	0x02, 0x09, 0x00, 0x00, 0x02, 0x02, 0x01, 0x00, 0x02, 0x05, 0x05, 0x00, 0x03, 0x07, 0x01, 0x01
        /*0010*/ 	.byte	0x02, 0x03, 0x00, 0x00, 0x02, 0x06, 0x01, 0x00, 0x04, 0x0b, 0x08, 0x00, 0x01, 0x00, 0x00, 0x00
        /*0020*/ 	.byte	0x00, 0x00, 0x00, 0x00


//--------------------- .nv.info._Z11saxpy_mono_ifPfS_ --------------------------
	.section	.nv.info._Z11saxpy_mono_ifPfS_,"",@"SHT_CUDA_INFO"
	.sectionflags	@""
	.align	4


	//----- nvinfo : EIATTR_CUDA_API_VERSION
	.align		4
        /*0000*/ 	.byte	0x04, 0x37
        /*0002*/ 	.short	(.L_13 - .L_12)
.L_12:
        /*0004*/ 	.word	0x00000082


	//----- nvinfo : EIATTR_KPARAM_INFO
	.align		4
.L_13:
        /*0008*/ 	.byte	0x04, 0x17
        /*000a*/ 	.short	(.L_15 - .L_14)
.L_14:
        /*000c*/ 	.word	0x00000000
        /*0010*/ 	.short	0x0003
        /*0012*/ 	.short	0x0010
        /*0014*/ 	.byte	0x00, 0xf5, 0x21, 0x00


	//----- nvinfo : EIATTR_KPARAM_INFO
	.align		4
.L_15:
        /*0018*/ 	.byte	0x04, 0x17
        /*001a*/ 	.short	(.L_17 - .L_16)
.L_16:
        /*001c*/ 	.word	0x00000000
        /*0020*/ 	.short	0x0002
        /*0022*/ 	.short	0x0008
        /*0024*/ 	.byte	0x00, 0xf5, 0x21, 0x00


	//----- nvinfo : EIATTR_KPARAM_INFO
	.align		4
.L_17:
        /*0028*/ 	.byte	0x04, 0x17
        /*002a*/ 	.short	(.L_19 - .L_18)
.L_18:
        /*002c*/ 	.word	0x00000000
        /*0030*/ 	.short	0x0001
        /*0032*/ 	.short	0x0004
        /*0034*/ 	.byte	0x00, 0xf0, 0x11, 0x00


	//----- nvinfo : EIATTR_KPARAM_INFO
	.align		4
.L_19:
        /*0038*/ 	.byte	0x04, 0x17
        /*003a*/ 	.short	(.L_21 - .L_20)
.L_20:
        /*003c*/ 	.word	0x00000000
        /*0040*/ 	.short	0x0000
        /*0042*/ 	.short	0x0000
        /*0044*/ 	.byte	0x00, 0xf0, 0x11, 0x00


	//----- nvinfo : EIATTR_SPARSE_MMA_MASK
	.align		4
.L_21:
        /*0048*/ 	.byte	0x03, 0x50
        /*004a*/ 	.short	0x0000


	//----- nvinfo : EIATTR_MAXREG_COUNT
	.align		4
        /*004c*/ 	.byte	0x03, 0x1b
        /*004e*/ 	.short	0x00ff


	//----- nvinfo : EIATTR_MERCURY_ISA_VERSION
	.align		4
        /*0050*/ 	.byte	0x03, 0x5f
        /*0052*/ 	.short	0x0101


	//----- nvinfo : EIATTR_VRC_CTA_INIT_COUNT
	.align		4
        /*0054*/ 	.byte	0x02, 0x4a
	.zero		1
	.zero		1


	//----- nvinfo : EIATTR_EXIT_INSTR_OFFSETS
	.align		4
        /*0058*/ 	.byte	0x04, 0x1c
        /*005a*/ 	.short	(.L_23 - .L_22)


	//   ....[0]....
.L_22:
        /*005c*/ 	.word	0x00000070


	//   ....[1]....
        /*0060*/ 	.word	0x00000120


	//----- nvinfo : EIATTR_CBANK_PARAM_SIZE
	.align		4
.L_23:
        /*0064*/ 	.byte	0x03, 0x19
        /*0066*/ 	.short	0x0018


	//----- nvinfo : EIATTR_PARAM_CBANK
	.align		4
        /*0068*/ 	.byte	0x04, 0x0a
        /*006a*/ 	.short	(.L_25 - .L_24)
	.align		4
.L_24:
        /*006c*/ 	.word	index@(.nv.constant0._Z11saxpy_mono_ifPfS_)
        /*0070*/ 	.short	0x0380
        /*0072*/ 	.short	0x0018


	//----- nvinfo : EIATTR_SW_WAR
	.align		4
.L_25:
        /*0074*/ 	.byte	0x04, 0x36
        /*0076*/ 	.short	(.L_27 - .L_26)
.L_26:
        /*0078*/ 	.word	0x00000008
.L_27:


//--------------------- .nv.info._Z11daxpy_mono_idPdS_ --------------------------
	.section	.nv.info._Z11daxpy_mono_idPdS_,"",@"SHT_CUDA_INFO"
	.sectionflags	@""
	.align	4


	//----- nvinfo : EIATTR_CUDA_API_VERSION
	.align		4
        /*0000*/ 	.byte	0x04, 0x37
        /*0002*/ 	.short	(.L_29 - .L_28)
.L_28:
        /*0004*/ 	.word	0x00000082


	//----- nvinfo : EIATTR_KPARAM_INFO
	.align		4
.L_29:
        /*0008*/ 	.byte	0x04, 0x17
        /*000a*/ 	.short	(.L_31 - .L_30)
.L_30:
        /*000c*/ 	.word	0x00000000
        /*0010*/ 	.short	0x0003
        /*0012*/ 	.short	0x0018
        /*0014*/ 	.byte	0x00, 0xf5, 0x21, 0x00


	//----- nvinfo : EIATTR_KPARAM_INFO
	.align		4
.L_31:
        /*0018*/ 	.byte	0x04, 0x17
        /*001a*/ 	.short	(.L_33 - .L_32)
.L_32:
        /*001c*/ 	.word	0x00000000
        /*0020*/ 	.short	0x0002
        /*0022*/ 	.short	0x0010
        /*0024*/ 	.byte	0x00, 0xf5, 0x21, 0x00


	//----- nvinfo : EIATTR_KPARAM_INFO
	.align		4
.L_33:
        /*0028*/ 	.byte	0x04, 0x17
        /*002a*/ 	.short	(.L_35 - .L_34)
.L_34:
        /*002c*/ 	.word	0x00000000
        /*0030*/ 	.short	0x0001
        /*0032*/ 	.short	0x0008
        /*0034*/ 	.byte	0x00, 0xf0, 0x21, 0x00


	//----- nvinfo : EIATTR_KPARAM_INFO
	.align		4
.L_35:
        /*0038*/ 	.byte	0x04, 0x17
        /*003a*/ 	.short	(.L_37 - .L_36)
.L_36:
        /*003c*/ 	.word	0x00000000
        /*0040*/ 	.short	0x0000
        /*0042*/ 	.short	0x0000
        /*0044*/ 	.byte	0x00, 0xf0, 0x11, 0x00


	//----- nvinfo : EIATTR_SPARSE_MMA_MASK
	.align		4
.L_37:
        /*0048*/ 	.byte	0x03, 0x50
        /*004a*/ 	.short	0x0000


	//----- nvinfo : EIATTR_MAXREG_COUNT
	.align		4
        /*004c*/ 	.byte	0x03, 0x1b
        /*004e*/ 	.short	0x00ff


	//----- nvinfo : EIATTR_MERCURY_ISA_VERSION
	.align		4
        /*0050*/ 	.byte	0x03, 0x5f
        /*0052*/ 	.short	0x0101


	//----- nvinfo : EIATTR_VRC_CTA_INIT_COUNT
	.align		4
        /*0054*/ 	.byte	0x02, 0x4a
	.zero		1
	.zero		1


	//----- nvinfo : EIATTR_EXIT_INSTR_OFFSETS
	.align		4
        /*0058*/ 	.byte	0x04, 0x1c
        /*005a*/ 	.short	(.L_39 - .L_38)


	//   ....[0]....
.L_38:
        /*005c*/ 	.word	0x00000070


	//   ....[1]....
        /*0060*/ 	.word	0x00000120


	//----- nvinfo : EIATTR_CBANK_PARAM_SIZE
	.align		4
.L_39:
        /*0064*/ 	.byte	0x03, 0x19
        /*0066*/ 	.short	0x0020


	//----- nvinfo : EIATTR_PARAM_CBANK
	.align		4
        /*0068*/ 	.byte	0x04, 0x0a
        /*006a*/ 	.short	(.L_41 - .L_40)
	.align		4
.L_40:
        /*006c*/ 	.word	index@(.nv.constant0._Z11daxpy_mono_idPdS_)
        /*0070*/ 	.short	0x0380
        /*0072*/ 	.short	0x0020


	//----- nvinfo : EIATTR_SW_WAR
	.align		4
.L_41:
        /*0074*/ 	.byte	0x04, 0x36
        /*0076*/ 	.short	(.L_43 - .L_42)
.L_42:
        /*0078*/ 	.word	0x00000008
.L_43:


//--------------------- .nv.callgraph             --------------------------
	.section	.nv.callgraph,"",@"SHT_CUDA_CALLGRAPH"
	.align	4
	.sectionentsize	8
	.align		4
        /*0000*/ 	.word	0x00000000
	.align		4
        /*0004*/ 	.word	0xffffffff
	.align		4
        /*0008*/ 	.word	0x00000000
	.align		4
        /*000c*/ 	.word	0xfffffffe
	.align		4
        /*0010*/ 	.word	0x00000000
	.align		4
        /*0014*/ 	.word	0xfffffffd
	.align		4
        /*0018*/ 	.word	0x00000000
	.align		4
        /*001c*/ 	.word	0xfffffffc


//--------------------- .text._Z11saxpy_mono_ifPfS_ --------------------------
	.section	.text._Z11saxpy_mono_ifPfS_,"ax",@progbits
	.align	128
        .global         _Z11saxpy_mono_ifPfS_
        .type           _Z11saxpy_mono_ifPfS_,@function
        .size           _Z11saxpy_mono_ifPfS_,(.L_x_2 - _Z11saxpy_mono_ifPfS_)
        .other          _Z11saxpy_mono_ifPfS_,@"STO_CUDA_ENTRY STV_DEFAULT"
_Z11saxpy_mono_ifPfS_:
.text._Z11saxpy_mono_ifPfS_:
[----:B------:R-:W-:Y:S01]  /*0000*/  LDC R1, c[0x0][0x37c] ;  /* 0x0000df00ff017b82 */ /* 0x000fe20000000800 */
[----:B------:R-:W0:Y:S07]  /*0010*/  S2R R7, SR_TID.X ;  /* 0x0000000000077919 */ /* 0x000e2e0000002100 */
[----:B------:R-:W0:Y:S01]  /*0020*/  S2UR UR4, SR_CTAID.X ;  /* 0x00000000000479c3 */ /* 0x000e220000002500 */
[----:B------:R-:W1:Y:S07]  /*0030*/  LDCU UR5, c[0x0][0x380] ;  /* 0x00007000ff0577ac */ /* 0x000e6e0008000800 */
[----:B------:R-:W0:Y:S02]  /*0040*/  LDC R0, c[0x0][0x360] ;  /* 0x0000d800ff007b82 */ /* 0x000e240000000800 */
[----:B0-----:R-:W-:-:S05]  /*0050*/  IMAD R7, R0, UR4, R7 ;  /* 0x0000000400077c24 */ /* 0x001fca000f8e0207 */
[----:B-1----:R-:W-:-:S13]  /*0060*/  ISETP.GE.AND P0, PT, R7, UR5, PT ;  /* 0x0000000507007c0c */ /* 0x002fda000bf06270 */
[----:B------:R-:W-:Y:S05]  /*0070*/  @P0 EXIT ;  /* 0x000000000000094d */ /* 0x000fea0003800000 */
[----:B------:R-:W0:Y:S01]  /*0080*/  LDC.64 R2, c[0x0][0x388] ;  /* 0x0000e200ff027b82 */ /* 0x000e220000000a00 */
[----:B------:R-:W1:Y:S01]  /*0090*/  LDCU.64 UR4, c[0x0][0x358] ;  /* 0x00006b00ff0477ac */ /* 0x000e620008000a00 */
[----:B------:R-:W2:Y:S06]  /*00a0*/  LDCU UR6, c[0x0][0x384] ;  /* 0x00007080ff0677ac */ /* 0x000eac0008000800 */
[----:B------:R-:W3:Y:S01]  /*00b0*/  LDC.64 R4, c[0x0][0x390] ;  /* 0x0000e400ff047b82 */ /* 0x000ee20000000a00 */
[----:B0-----:R-:W-:-:S06]  /*00c0*/  IMAD.WIDE R2, R7, 0x4, R2 ;  /* 0x0000000407027825 */ /* 0x001fcc00078e0202 */
[----:B-1----:R-:W2:Y:S01]  /*00d0*/  LDG.E R2, desc[UR4][R2.64] ;  /* 0x0000000402027981 */ /* 0x002ea2000c1e1900 */
[----:B---3--:R-:W-:-:S05]  /*00e0*/  IMAD.WIDE R4, R7, 0x4, R4 ;  /* 0x0000000407047825 */ /* 0x008fca00078e0204 */
[----:B------:R-:W2:Y:S02]  /*00f0*/  LDG.E R7, desc[UR4][R4.64] ;  /* 0x0000000404077981 */ /* 0x000ea4000c1e1900 */
[----:B--2---:R-:W-:-:S05]  /*0100*/  FFMA R7, R2, UR6, R7 ;  /* 0x0000000602077c23 */ /* 0x004fca0008000007 */
[----:B------:R-:W-:Y:S01]  /*0110*/  STG.E desc[UR4][R4.64], R7 ;  /* 0x0000000704007986 */ /* 0x000fe2000c101904 */
[----:B------:R-:W-:Y:S05]  /*0120*/  EXIT ;  /* 0x000000000000794d */ /* 0x000fea0003800000 */
.L_x_0:
[----:B------:R-:W-:-:S00]  /*0130*/  BRA `(.L_x_0) ;  /* 0xfffffffc00fc7947 */ /* 0x000fc0000383ffff */
[----:B------:R-:W-:-:S00]  /*0140*/  NOP ;  /* 0x0000000000007918 */ /* 0x000fc00000000000 */
        /* <DEDUP_REMOVED lines=11> */
.L_x_2:


//--------------------- .text._Z11daxpy_mono_idPdS_ --------------------------
	.section	.text._Z11daxpy_mono_idPdS_,"ax",@progbits
	.align	128
        .global         _Z11daxpy_mono_idPdS_
        .type           _Z11daxpy_mono_idPdS_,@function
        .size           _Z11daxpy_mono_idPdS_,(.L_x_3 - _Z11daxpy_mono_idPdS_)
        .other          _Z11daxpy_mono_idPdS_,@"STO_CUDA_ENTRY STV_DEFAULT"
_Z11daxpy_mono_idPdS_:
.text._Z11daxpy_mono_idPdS_:
        /* <DEDUP_REMOVED lines=10> */
[----:B------:R-:W2:Y:S06]  /*00a0*/  LDCU.64 UR6, c[0x0][0x388] ;  /* 0x00007100ff0677ac */ /* 0x000eac0008000a00 */
[----:B------:R-:W3:Y:S01]  /*00b0*/  LDC.64 R4, c[0x0][0x398] ;  /* 0x0000e600ff047b82 */ /* 0x000ee20000000a00 */
[----:B0-----:R-:W-:-:S06]  /*00c0*/  IMAD.WIDE R2, R7, 0x8, R2 ;  /* 0x0000000807027825 */ /* 0x001fcc00078e0202 */
[----:B-1----:R-:W2:Y:S01]  /*00d0*/  LDG.E.64 R2, desc[UR4][R2.64] ;  /* 0x0000000402027981 */ /* 0x002ea2000c1e1b00 */
[----:B---3--:R-:W-:-:S05]  /*00e0*/  IMAD.WIDE R4, R7, 0x8, R4 ;  /* 0x0000000807047825 */ /* 0x008fca00078e0204 */
[----:B------:R-:W2:Y:S02]  /*00f0*/  LDG.E.64 R6, desc[UR4][R4.64] ;  /* 0x0000000404067981 */ /* 0x000ea4000c1e1b00 */
[----:B--2---:R-:W-:-:S07]  /*0100*/  DFMA R6, R2, UR6, R6 ;  /* 0x0000000602067c2b */ /* 0x004fce0008000006 */
[----:B------:R-:W-:Y:S01]  /*0110*/  STG.E.64 desc[UR4][R4.64], R6 ;  /* 0x0000000604007986 */ /* 0x000fe2000c101b04 */
[----:B------:R-:W-:Y:S05]  /*0120*/  EXIT ;  /* 0x000000000000794d */ /* 0x000fea0003800000 */
.L_x_1:
        /* <DEDUP_REMOVED lines=13> */
.L_x_3:


//--------------------- .nv.shared.reserved.0     --------------------------
	.section	.nv.shared.reserved.0,"aw",@nobits
	.weak		__nv_reservedSMEM_offset_0_alias
	.size		__nv_reservedSMEM_offset_0_alias, 0, 64
	.other		__nv_reservedSMEM_offset_0_alias,@"STO_CUDA_RESERVED_SHARED STV_DEFAULT"
__nv_reservedSMEM_offset_0_alias:
	.zero		0
	.zero		64


//--------------------- .nv.constant0._Z11saxpy_mono_ifPfS_ --------------------------
	.section	.nv.constant0._Z11saxpy_mono_ifPfS_,"a",@progbits
	.sectionflags	@""
	.align	4
.nv.constant0._Z11saxpy_mono_ifPfS_:
	.zero		920


//--------------------- .nv.constant0._Z11daxpy_mono_idPdS_ --------------------------
	.section	.nv.constant0._Z11daxpy_mono_idPdS_,"a",@progbits
	.sectionflags	@""
	.align	4
.nv.constant0._Z11daxpy_mono_idPdS_:
	.zero		928


//--------------------- SYMBOLS --------------------------

	.type		.nv.reservedSmem.offset0,@object
	.size		.nv.reservedSmem.offset0,0x4
